//
// Generated by NVIDIA NVVM Compiler
//
// Compiler Build ID: CL-36424714
// Cuda compilation tools, release 13.0, V13.0.88
// Based on NVVM 20.0.0
//

.version 9.0
.target sm_100
.address_size 64

	// .globl	_Z6kernelPi

.visible .entry _Z6kernelPi(
	.param .u64 .ptr .align 1 _Z6kernelPi_param_0
)
{
	.reg .b32 	%r<3>;
	.reg .b64 	%rd<3>;

	ld.param.u64 	%rd1, [_Z6kernelPi_param_0];
	cvta.to.global.u64 	%rd2, %rd1;
	ld.global.u32 	%r1, [%rd2];
	mad.lo.s32 	%r2, %r1, 5, 2;
	st.global.u32 	[%rd2], %r2;
	ret;

}
	// .globl	_Z6changePhS_
.visible .entry _Z6changePhS_(
	.param .u64 .ptr .align 1 _Z6changePhS__param_0,
	.param .u64 .ptr .align 1 _Z6changePhS__param_1
)
{
	.reg .pred 	%p<2>;
	.reg .b16 	%rs<2>;
	.reg .b32 	%r<5>;
	.reg .b64 	%rd<13>;

	ld.param.u64 	%rd7, [_Z6changePhS__param_0];
	ld.param.u64 	%rd8, [_Z6changePhS__param_1];
	cvta.to.global.u64 	%rd9, %rd8;
	cvta.to.global.u64 	%rd10, %rd7;
	add.s64 	%rd12, %rd10, 3;
	add.s64 	%rd11, %rd9, 3;
	mov.b32 	%r4, 0;
$L__BB1_1:
	mov.b16 	%rs1, 255;
	st.global.u8 	[%rd12+-3], %rs1;
	st.global.u8 	[%rd11+-3], %rs1;
	st.global.u8 	[%rd12+-2], %rs1;
	st.global.u8 	[%rd11+-2], %rs1;
	st.global.u8 	[%rd12+-1], %rs1;
	st.global.u8 	[%rd11+-1], %rs1;
	st.global.u8 	[%rd12], %rs1;
	st.global.u8 	[%rd11], %rs1;
	st.global.u8 	[%rd12+1], %rs1;
	st.global.u8 	[%rd11+1], %rs1;
	st.global.u8 	[%rd12+2], %rs1;
	st.global.u8 	[%rd11+2], %rs1;
	st.global.u8 	[%rd12+3], %rs1;
	st.global.u8 	[%rd11+3], %rs1;
	st.global.u8 	[%rd12+4], %rs1;
	st.global.u8 	[%rd11+4], %rs1;
	add.s32 	%r4, %r4, 8;
	add.s64 	%rd12, %rd12, 8;
	add.s64 	%rd11, %rd11, 8;
	setp.ne.s32 	%p1, %r4, 1000;
	@%p1 bra 	$L__BB1_1;
	ret;

}


// ===== COMPILED SASS (sm_100) =====

	.target	sm_100

	.elftype	@"ET_EXEC"


//--------------------- .note.nv.tkinfo           --------------------------
	.section	.note.nv.tkinfo,"",@"SHT_NOTE"
	.sectionflags	@"SHF_NOTE_NV_TKINFO"
	.tkinfo
        /*0018*/ 	.word	0x00000002
        /*0030*/ 	.string	""
        /*0030*/ 	.string	"ptxas"
        /*0030*/ 	.string	"Cuda compilation tools, release 13.0, V13.0.88"
        /*0030*/ 	.string	"Build cuda_13.0.r13.0/compiler.36424714_0"
        /*0030*/ 	.string	"-arch sm_100 -m 64 "



//--------------------- .note.nv.cuinfo           --------------------------
	.section	.note.nv.cuinfo,"",@"SHT_NOTE"
	.sectionflags	@"SHF_NOTE_NV_CUINFO"
        /*0018*/ 	.short	0x0002
        /*001a*/ 	.short	0x0064
        /*001c*/ 	.short	0x0082
	.zero		2


//--------------------- .nv.info                  --------------------------
	.section	.nv.info,"",@"SHT_CUDA_INFO"
	.align	4


	//----- nvinfo : EIATTR_REGCOUNT
	.align		4
        /*0000*/ 	.byte	0x04, 0x2f
        /*0002*/ 	.short	(.L_1 - .L_0)
	.align		4
.L_0:
        /*0004*/ 	.word	index@(_Z6kernelPi)
        /*0008*/ 	.word	0x00000008


	//----- nvinfo : EIATTR_FRAME_SIZE
	.align		4
.L_1:
        /*000c*/ 	.byte	0x04, 0x11
        /*000e*/ 	.short	(.L_3 - .L_2)
	.align		4
.L_2:
        /*0010*/ 	.word	index@(_Z6kernelPi)
        /*0014*/ 	.word	0x00000000


	//----- nvinfo : EIATTR_REGCOUNT
	.align		4
.L_3:
        /*0018*/ 	.byte	0x04, 0x2f
        /*001a*/ 	.short	(.L_5 - .L_4)
	.align		4
.L_4:
        /*001c*/ 	.word	index@(_Z6changePhS_)
        /*0020*/ 	.word	0x0000000c


	//----- nvinfo : EIATTR_FRAME_SIZE
	.align		4
.L_5:
        /*0024*/ 	.byte	0x04, 0x11
        /*0026*/ 	.short	(.L_7 - .L_6)
	.align		4
.L_6:
        /*0028*/ 	.word	index@(_Z6changePhS_)
        /*002c*/ 	.word	0x00000000


	//----- nvinfo : EIATTR_MIN_STACK_SIZE
	.align		4
.L_7:
        /*0030*/ 	.byte	0x04, 0x12
        /*0032*/ 	.short	(.L_9 - .L_8)
	.align		4
.L_8:
        /*0034*/ 	.word	index@(_Z6changePhS_)
        /*0038*/ 	.word	0x00000000


	//----- nvinfo : EIATTR_MIN_STACK_SIZE
	.align		4
.L_9:
        /*003c*/ 	.byte	0x04, 0x12
        /*003e*/ 	.short	(.L_11 - .L_10)
	.align		4
.L_10:
        /*0040*/ 	.word	index@(_Z6kernelPi)
        /*0044*/ 	.word	0x00000000
.L_11:


//--------------------- .nv.compat                --------------------------
	.section	.nv.compat,"",@"SHT_CUDA_COMPAT_INFO"
	.align	4
        /*0000*/ 	.byte	0x02, 0x09, 0x00, 0x00, 0x02, 0x02, 0x01, 0x00, 0x02, 0x05, 0x05, 0x00, 0x03, 0x07, 0x01, 0x01
        /*0010*/ 	.byte	0x02, 0x03, 0x00, 0x00, 0x02, 0x06, 0x01, 0x00, 0x04, 0x0b, 0x08, 0x00, 0x09, 0x00, 0x00, 0x00
        /*0020*/ 	.byte	0x00, 0x00, 0x00, 0x00


//--------------------- .nv.info._Z6changePhS_    --------------------------
	.section	.nv.info._Z6changePhS_,"",@"SHT_CUDA_INFO"
	.sectionflags	@""
	.align	4


	//----- nvinfo : EIATTR_CUDA_API_VERSION
	.align		4
        /*0000*/ 	.byte	0x04, 0x37
        /*0002*/ 	.short	(.L_13 - .L_12)
.L_12:
        /*0004*/ 	.word	0x00000082


	//----- nvinfo : EIATTR_KPARAM_INFO
	.align		4
.L_13:
        /*0008*/ 	.byte	0x04, 0x17
        /*000a*/ 	.short	(.L_15 - .L_14)
.L_14:
        /*000c*/ 	.word	0x00000000
        /*0010*/ 	.short	0x0001
        /*0012*/ 	.short	0x0008
        /*0014*/ 	.byte	0x00, 0xf5, 0x21, 0x00


	//----- nvinfo : EIATTR_KPARAM_INFO
	.align		4
.L_15:
        /*0018*/ 	.byte	0x04, 0x17
        /*001a*/ 	.short	(.L_17 - .L_16)
.L_16:
        /*001c*/ 	.word	0x00000000
        /*0020*/ 	.short	0x0000
        /*0022*/ 	.short	0x0000
        /*0024*/ 	.byte	0x00, 0xf5, 0x21, 0x00


	//----- nvinfo : EIATTR_SPARSE_MMA_MASK
	.align		4
.L_17:
        /*0028*/ 	.byte	0x03, 0x50
        /*002a*/ 	.short	0x0000


	//----- nvinfo : EIATTR_MAXREG_COUNT
	.align		4
        /*002c*/ 	.byte	0x03, 0x1b
        /*002e*/ 	.short	0x00ff


	//----- nvinfo : EIATTR_MERCURY_ISA_VERSION
	.align		4
        /*0030*/ 	.byte	0x03, 0x5f
        /*0032*/ 	.short	0x0101


	//----- nvinfo : EIATTR_VRC_CTA_INIT_COUNT
	.align		4
        /*0034*/ 	.byte	0x02, 0x4a
	.zero		1
	.zero		1


	//----- nvinfo : EIATTR_EXIT_INSTR_OFFSETS
	.align		4
        /*0038*/ 	.byte	0x04, 0x1c
        /*003a*/ 	.short	(.L_19 - .L_18)


	//   ....[0]....
.L_18:
        /*003c*/ 	.word	0x00000680


	//----- nvinfo : EIATTR_CBANK_PARAM_SIZE
	.align		4
.L_19:
        /*0040*/ 	.byte	0x03, 0x19
        /*0042*/ 	.short	0x0010


	//----- nvinfo : EIATTR_PARAM_CBANK
	.align		4
        /*0044*/ 	.byte	0x04, 0x0a
        /*0046*/ 	.short	(.L_21 - .L_20)
	.align		4
.L_20:
        /*0048*/ 	.word	index@(.nv.constant0._Z6changePhS_)
        /*004c*/ 	.short	0x0380
        /*004e*/ 	.short	0x0010


	//----- nvinfo : EIATTR_SW_WAR
	.align		4
.L_21:
        /*0050*/ 	.byte	0x04, 0x36
        /*0052*/ 	.short	(.L_23 - .L_22)
.L_22:
        /*0054*/ 	.word	0x00000008
.L_23:


//--------------------- .nv.info._Z6kernelPi      --------------------------
	.section	.nv.info._Z6kernelPi,"",@"SHT_CUDA_INFO"
	.sectionflags	@""
	.align	4


	//----- nvinfo : EIATTR_CUDA_API_VERSION
	.align		4
        /*0000*/ 	.byte	0x04, 0x37
        /*0002*/ 	.short	(.L_25 - .L_24)
.L_24:
        /*0004*/ 	.word	0x00000082


	//----- nvinfo : EIATTR_KPARAM_INFO
	.align		4
.L_25:
        /*0008*/ 	.byte	0x04, 0x17
        /*000a*/ 	.short	(.L_27 - .L_26)
.L_26:
        /*000c*/ 	.word	0x00000000
        /*0010*/ 	.short	0x0000
        /*0012*/ 	.short	0x0000
        /*0014*/ 	.byte	0x00, 0xf5, 0x21, 0x00


	//----- nvinfo : EIATTR_SPARSE_MMA_MASK
	.align		4
.L_27:
        /*0018*/ 	.byte	0x03, 0x50
        /*001a*/ 	.short	0x0000


	//----- nvinfo : EIATTR_MAXREG_COUNT
	.align		4
        /*001c*/ 	.byte	0x03, 0x1b
        /*001e*/ 	.short	0x00ff


	//----- nvinfo : EIATTR_MERCURY_ISA_VERSION
	.align		4
        /*0020*/ 	.byte	0x03, 0x5f
        /*0022*/ 	.short	0x0101


	//----- nvinfo : EIATTR_VRC_CTA_INIT_COUNT
	.align		4
        /*0024*/ 	.byte	0x02, 0x4a
	.zero		1
	.zero		1


	//----- nvinfo : EIATTR_EXIT_INSTR_OFFSETS
	.align		4
        /*0028*/ 	.byte	0x04, 0x1c
        /*002a*/ 	.short	(.L_29 - .L_28)


	//   ....[0]....
.L_28:
        /*002c*/ 	.word	0x00000070


	//----- nvinfo : EIATTR_CBANK_PARAM_SIZE
	.align		4
.L_29:
        /*0030*/ 	.byte	0x03, 0x19
        /*0032*/ 	.short	0x0008


	//----- nvinfo : EIATTR_PARAM_CBANK
	.align		4
        /*0034*/ 	.byte	0x04, 0x0a
        /*0036*/ 	.short	(.L_31 - .L_30)
	.align		4
.L_30:
        /*0038*/ 	.word	index@(.nv.constant0._Z6kernelPi)
        /*003c*/ 	.short	0x0380
        /*003e*/ 	.short	0x0008


	//----- nvinfo : EIATTR_SW_WAR
	.align		4
.L_31:
        /*0040*/ 	.byte	0x04, 0x36
        /*0042*/ 	.short	(.L_33 - .L_32)
.L_32:
        /*0044*/ 	.word	0x00000008
.L_33:


//--------------------- .nv.callgraph             --------------------------
	.section	.nv.callgraph,"",@"SHT_CUDA_CALLGRAPH"
	.align	4
	.sectionentsize	8
	.align		4
        /*0000*/ 	.word	0x00000000
	.align		4
        /*0004*/ 	.word	0xffffffff
	.align		4
        /*0008*/ 	.word	0x00000000
	.align		4
        /*000c*/ 	.word	0xfffffffe
	.align		4
        /*0010*/ 	.word	0x00000000
	.align		4
        /*0014*/ 	.word	0xfffffffd
	.align		4
        /*0018*/ 	.word	0x00000000
	.align		4
        /*001c*/ 	.word	0xfffffffc


//--------------------- .text._Z6changePhS_       --------------------------
	.section	.text._Z6changePhS_,"ax",@progbits
	.align	128
        .global         _Z6changePhS_
        .type           _Z6changePhS_,@function
        .size           _Z6changePhS_,(.L_x_3 - _Z6changePhS_)
        .other          _Z6changePhS_,@"STO_CUDA_ENTRY STV_DEFAULT"
_Z6changePhS_:
.text._Z6changePhS_:
[----:B------:R-:W-:Y:S01]  /*0000*/  LDC R1, c[0x0][0x37c] ;  /* 0x0000df00ff017b82 */ /* 0x000fe20000000800 */
[----:B------:R-:W0:Y:S01]  /*0010*/  LDCU.128 UR8, c[0x0][0x380] ;  /* 0x00007000ff0877ac */ /* 0x000e220008000c00 */
[----:B------:R-:W1:Y:S01]  /*0020*/  LDCU.64 UR12, c[0x0][0x358] ;  /* 0x00006b00ff0c77ac */ /* 0x000e620008000a00 */
[----:B0-----:R-:W-:Y:S02]  /*0030*/  UIADD3 UR6, UP0, UPT, UR8, 0x3, URZ ;  /* 0x0000000308067890 */ /* 0x001fe4000ff1e0ff */
[----:B------:R-:W-:Y:S02]  /*0040*/  UIADD3 UR4, UP1, UPT, UR10, 0x3, URZ ;  /* 0x000000030a047890 */ /* 0x000fe4000ff3e0ff */
[----:B------:R-:W-:Y:S02]  /*0050*/  UIADD3.X UR7, UPT, UPT, URZ, UR9, URZ, UP0, !UPT ;  /* 0x00000009ff077290 */ /* 0x000fe400087fe4ff */
[----:B------:R-:W-:Y:S01]  /*0060*/  UIADD3.X UR5, UPT, UPT, URZ, UR11, URZ, UP1, !UPT ;  /* 0x0000000bff057290 */ /* 0x000fe20008ffe4ff */
[----:B------:R-:W-:Y:S01]  /*0070*/  IMAD.U32 R6, RZ, RZ, UR6 ;  /* 0x00000006ff067e24 */ /* 0x000fe2000f8e00ff */
[----:B------:R-:W-:Y:S01]  /*0080*/  MOV R0, UR4 ;  /* 0x0000000400007c02 */ /* 0x000fe20008000f00 */
[----:B------:R-:W-:Y:S01]  /*0090*/  UMOV UR4, URZ ;  /* 0x000000ff00047c82 */ /* 0x000fe20008000000 */
[----:B------:R-:W-:-:S02]  /*00a0*/  IMAD.U32 R9, RZ, RZ, UR7 ;  /* 0x00000007ff097e24 */ /* 0x000fc4000f8e00ff */
[----:B-1----:R-:W-:-:S07]  /*00b0*/  MOV R7, UR5 ;  /* 0x0000000500077c02 */ /* 0x002fce0008000f00 */
.L_x_0:
[----:B0-----:R-:W-:Y:S01]  /*00c0*/  IMAD.MOV.U32 R8, RZ, RZ, 0xff ;  /* 0x000000ffff087424 */ /* 0x001fe200078e00ff */
[----:B------:R-:W-:Y:S01]  /*00d0*/  MOV R2, R6 ;  /* 0x0000000600027202 */ /* 0x000fe20000000f00 */
[----:B------:R-:W-:Y:S01]  /*00e0*/  IMAD.MOV.U32 R3, RZ, RZ, R9 ;  /* 0x000000ffff037224 */ /* 0x000fe200078e0009 */
[----:B------:R-:W-:Y:S01]  /*00f0*/  MOV R4, R0 ;  /* 0x0000000000047202 */ /* 0x000fe20000000f00 */
[----:B------:R-:W-:Y:S01]  /*0100*/  IMAD.MOV.U32 R5, RZ, RZ, R7 ;  /* 0x000000ffff057224 */ /* 0x000fe200078e0007 */
[----:B------:R-:W-:Y:S01]  /*0110*/  UIADD3 UR4, UPT, UPT, UR4, 0x28, URZ ;  /* 0x0000002804047890 */ /* 0x000fe2000fffe0ff */
[----:B------:R-:W-:Y:S01]  /*0120*/  IADD3 R6, P0, PT, R2, 0x28, RZ ;  /* 0x0000002802067810 */ /* 0x000fe20007f1e0ff */
[----:B------:R0:W-:Y:S01]  /*0130*/  STG.E.U8 desc[UR12][R2.64+-0x3], R8 ;  /* 0xfffffd0802007986 */ /* 0x0001e2000c10110c */
[----:B------:R-:W-:Y:S01]  /*0140*/  IADD3 R0, P1, PT, R4, 0x28, RZ ;  /* 0x0000002804007810 */ /* 0x000fe20007f3e0ff */
[----:B------:R-:W-:Y:S01]  /*0150*/  UISETP.NE.AND UP0, UPT, UR4, 0x3e8, UPT ;  /* 0x000003e80400788c */ /* 0x000fe2000bf05270 */
[----:B------:R-:W-:Y:S01]  /*0160*/  IADD3.X R9, PT, PT, RZ, R3, RZ, P0, !PT ;  /* 0x00000003ff097210 */ /* 0x000fe200007fe4ff */
[----:B------:R0:W-:Y:S02]  /*0170*/  STG.E.U8 desc[UR12][R4.64+-0x3], R8 ;  /* 0xfffffd0804007986 */ /* 0x0001e4000c10110c */
[----:B------:R-:W-:-:S02]  /*0180*/  IMAD.X R7, RZ, RZ, R5, P1 ;  /* 0x000000ffff077224 */ /* 0x000fc400008e0605 */
[----:B------:R0:W-:Y:S04]  /*0190*/  STG.E.U8 desc[UR12][R2.64+-0x2], R8 ;  /* 0xfffffe0802007986 */ /* 0x0001e8000c10110c */
        /* <DEDUP_REMOVED lines=76> */
[----:B------:R0:W-:Y:S01]  /*0660*/  STG.E.U8 desc[UR12][R4.64+0x24], R8 ;  /* 0x0000240804007986 */ /* 0x0001e2000c10110c */
[----:B------:R-:W-:Y:S05]  /*0670*/  BRA.U UP0, `(.L_x_0) ;  /* 0xfffffff900907547 */ /* 0x000fea000b83ffff */
[----:B------:R-:W-:Y:S05]  /*0680*/  EXIT ;  /* 0x000000000000794d */ /* 0x000fea0003800000 */
.L_x_1:
[----:B------:R-:W-:-:S00]  /*0690*/  BRA `(.L_x_1) ;  /* 0xfffffffc00fc7947 */ /* 0x000fc0000383ffff */
[----:B------:R-:W-:-:S00]  /*06a0*/  NOP ;  /* 0x0000000000007918 */ /* 0x000fc00000000000 */
        /* <DEDUP_REMOVED lines=13> */
.L_x_3:


//--------------------- .text._Z6kernelPi         --------------------------
	.section	.text._Z6kernelPi,"ax",@progbits
	.align	128
        .global         _Z6kernelPi
        .type           _Z6kernelPi,@function
        .size           _Z6kernelPi,(.L_x_4 - _Z6kernelPi)
        .other          _Z6kernelPi,@"STO_CUDA_ENTRY STV_DEFAULT"
_Z6kernelPi:
.text._Z6kernelPi:
[----:B------:R-:W-:Y:S08]  /*0000*/  LDC R1, c[0x0][0x37c] ;  /* 0x0000df00ff017b82 */ /* 0x000ff00000000800 */
[----:B------:R-:W0:Y:S01]  /*0010*/  LDC.64 R2, c[0x0][0x380] ;  /* 0x0000e000ff027b82 */ /* 0x000e220000000a00 */
[----:B------:R-:W0:Y:S02]  /*0020*/  LDCU.64 UR4, c[0x0][0x358] ;  /* 0x00006b00ff0477ac */ /* 0x000e240008000a00 */
[----:B0-----:R-:W2:Y:S01]  /*0030*/  LDG.E R0, desc[UR4][R2.64] ;  /* 0x0000000402007981 */ /* 0x001ea2000c1e1900 */
[----:B------:R-:W-:-:S05]  /*0040*/  HFMA2 R5, -RZ, RZ, 0, 2.98023223876953125e-07 ;  /* 0x00000005ff057431 */ /* 0x000fca00000001ff */
[----:B--2---:R-:W-:-:S05]  /*0050*/  IMAD R5, R0, R5, 0x2 ;  /* 0x0000000200057424 */ /* 0x004fca00078e0205 */
[----:B------:R-:W-:Y:S01]  /*0060*/  STG.E desc[UR4][R2.64], R5 ;  /* 0x0000000502007986 */ /* 0x000fe2000c101904 */
[----:B------:R-:W-:Y:S05]  /*0070*/  EXIT ;  /* 0x000000000000794d */ /* 0x000fea0003800000 */
.L_x_2:
        /* <DEDUP_REMOVED lines=16> */
.L_x_4:


//--------------------- .nv.shared.reserved.0     --------------------------
	.section	.nv.shared.reserved.0,"aw",@nobits
	.weak		__nv_reservedSMEM_offset_0_alias
	.size		__nv_reservedSMEM_offset_0_alias, 0, 64
	.other		__nv_reservedSMEM_offset_0_alias,@"STO_CUDA_RESERVED_SHARED STV_DEFAULT"
__nv_reservedSMEM_offset_0_alias:
	.zero		0
	.zero		64


//--------------------- .nv.constant0._Z6changePhS_ --------------------------
	.section	.nv.constant0._Z6changePhS_,"a",@progbits
	.sectionflags	@""
	.align	4
.nv.constant0._Z6changePhS_:
	.zero		912


//--------------------- .nv.constant0._Z6kernelPi --------------------------
	.section	.nv.constant0._Z6kernelPi,"a",@progbits
	.sectionflags	@""
	.align	4
.nv.constant0._Z6kernelPi:
	.zero		904


//--------------------- SYMBOLS --------------------------

	.type		.nv.reservedSmem.offset0,@object
	.size		.nv.reservedSmem.offset0,0x4
